//
// Generated by NVIDIA NVVM Compiler
//
// Compiler Build ID: CL-36424714
// Cuda compilation tools, release 13.0, V13.0.88
// Based on NVVM 20.0.0
//

.version 9.0
.target sm_100
.address_size 64

	// .globl	_Z6kernelPFiiiEiiPi

.visible .entry _Z6kernelPFiiiEiiPi(
	.param .u64 .ptr .align 1 _Z6kernelPFiiiEiiPi_param_0,
	.param .u32 _Z6kernelPFiiiEiiPi_param_1,
	.param .u32 _Z6kernelPFiiiEiiPi_param_2,
	.param .u64 .ptr .align 1 _Z6kernelPFiiiEiiPi_param_3
)
{
	.reg .b32 	%r<5>;
	.reg .b64 	%rd<4>;

	ld.param.u64 	%rd1, [_Z6kernelPFiiiEiiPi_param_0];
	ld.param.u32 	%r1, [_Z6kernelPFiiiEiiPi_param_1];
	ld.param.u32 	%r2, [_Z6kernelPFiiiEiiPi_param_2];
	ld.param.u64 	%rd2, [_Z6kernelPFiiiEiiPi_param_3];
	cvta.to.global.u64 	%rd3, %rd2;
	{ // callseq 0, 0
	.param .b32 param0;
	st.param.b32 	[param0], %r1;
	.param .b32 param1;
	st.param.b32 	[param1], %r2;
	.param .b32 retval0;
	prototype_0 : .callprototype (.param .b32 _) _ (.param .b32 _, .param .b32 _);
	call (retval0), 
	%rd1, 
	(
	param0, 
	param1
	)
	, prototype_0;
	ld.param.b32 	%r3, [retval0];
	} // callseq 0
	st.global.u32 	[%rd3], %r3;
	ret;

}


// ===== COMPILED SASS (sm_100) =====

	.target	sm_100

	.elftype	@"ET_EXEC"


//--------------------- .note.nv.tkinfo           --------------------------
	.section	.note.nv.tkinfo,"",@"SHT_NOTE"
	.sectionflags	@"SHF_NOTE_NV_TKINFO"
	.tkinfo
        /*0018*/ 	.word	0x00000002
        /*0030*/ 	.string	""
        /*0030*/ 	.string	"ptxas"
        /*0030*/ 	.string	"Cuda compilation tools, release 13.0, V13.0.88"
        /*0030*/ 	.string	"Build cuda_13.0.r13.0/compiler.36424714_0"
        /*0030*/ 	.string	"-arch sm_100 -m 64 "



//--------------------- .note.nv.cuinfo           --------------------------
	.section	.note.nv.cuinfo,"",@"SHT_NOTE"
	.sectionflags	@"SHF_NOTE_NV_CUINFO"
        /*0018*/ 	.short	0x0002
        /*001a*/ 	.short	0x0064
        /*001c*/ 	.short	0x0082
	.zero		2


//--------------------- .nv.info                  --------------------------
	.section	.nv.info,"",@"SHT_CUDA_INFO"
	.align	4


	//----- nvinfo : EIATTR_REGCOUNT
	.align		4
        /*0000*/ 	.byte	0x04, 0x2f
        /*0002*/ 	.short	(.L_1 - .L_0)
	.align		4
.L_0:
        /*0004*/ 	.word	index@(_Z6kernelPFiiiEiiPi)
        /*0008*/ 	.word	0x00000018


	//----- nvinfo : EIATTR_FRAME_SIZE
	.align		4
.L_1:
        /*000c*/ 	.byte	0x04, 0x11
        /*000e*/ 	.short	(.L_3 - .L_2)
	.align		4
.L_2:
        /*0010*/ 	.word	index@(_Z6kernelPFiiiEiiPi)
        /*0014*/ 	.word	0x00000000


	//----- nvinfo : EIATTR_MIN_STACK_SIZE
	.align		4
.L_3:
        /*0018*/ 	.byte	0x04, 0x12
        /*001a*/ 	.short	(.L_5 - .L_4)
	.align		4
.L_4:
        /*001c*/ 	.word	index@(_Z6kernelPFiiiEiiPi)
        /*0020*/ 	.word	0x00000000
.L_5:


//--------------------- .nv.compat                --------------------------
	.section	.nv.compat,"",@"SHT_CUDA_COMPAT_INFO"
	.align	4
        /*0000*/ 	.byte	0x02, 0x09, 0x00, 0x00, 0x02, 0x02, 0x01, 0x00, 0x02, 0x05, 0x05, 0x00, 0x03, 0x07, 0x01, 0x01
        /*0010*/ 	.byte	0x02, 0x03, 0x00, 0x00, 0x02, 0x06, 0x01, 0x00, 0x04, 0x0b, 0x08, 0x00, 0x09, 0x00, 0x00, 0x00
        /*0020*/ 	.byte	0x00, 0x00, 0x00, 0x00


//--------------------- .nv.info._Z6kernelPFiiiEiiPi --------------------------
	.section	.nv.info._Z6kernelPFiiiEiiPi,"",@"SHT_CUDA_INFO"
	.sectionflags	@""
	.align	4


	//----- nvinfo : EIATTR_CUDA_API_VERSION
	.align		4
        /*0000*/ 	.byte	0x04, 0x37
        /*0002*/ 	.short	(.L_7 - .L_6)
.L_6:
        /*0004*/ 	.word	0x00000082


	//----- nvinfo : EIATTR_KPARAM_INFO
	.align		4
.L_7:
        /*0008*/ 	.byte	0x04, 0x17
        /*000a*/ 	.short	(.L_9 - .L_8)
.L_8:
        /*000c*/ 	.word	0x00000000
        /*0010*/ 	.short	0x0003
        /*0012*/ 	.short	0x0010
        /*0014*/ 	.byte	0x00, 0xf5, 0x21, 0x00


	//----- nvinfo : EIATTR_KPARAM_INFO
	.align		4
.L_9:
        /*0018*/ 	.byte	0x04, 0x17
        /*001a*/ 	.short	(.L_11 - .L_10)
.L_10:
        /*001c*/ 	.word	0x00000000
        /*0020*/ 	.short	0x0002
        /*0022*/ 	.short	0x000c
        /*0024*/ 	.byte	0x00, 0xf0, 0x11, 0x00


	//----- nvinfo : EIATTR_KPARAM_INFO
	.align		4
.L_11:
        /*0028*/ 	.byte	0x04, 0x17
        /*002a*/ 	.short	(.L_13 - .L_12)
.L_12:
        /*002c*/ 	.word	0x00000000
        /*0030*/ 	.short	0x0001
        /*0032*/ 	.short	0x0008
        /*0034*/ 	.byte	0x00, 0xf0, 0x11, 0x00


	//----- nvinfo : EIATTR_KPARAM_INFO
	.align		4
.L_13:
        /*0038*/ 	.byte	0x04, 0x17
        /*003a*/ 	.short	(.L_15 - .L_14)
.L_14:
        /*003c*/ 	.word	0x00000000
        /*0040*/ 	.short	0x0000
        /*0042*/ 	.short	0x0000
        /*0044*/ 	.byte	0x00, 0xf5, 0x21, 0x00


	//----- nvinfo : EIATTR_SPARSE_MMA_MASK
	.align		4
.L_15:
        /*0048*/ 	.byte	0x03, 0x50
        /*004a*/ 	.short	0x0000


	//----- nvinfo : EIATTR_MAXREG_COUNT
	.align		4
        /*004c*/ 	.byte	0x03, 0x1b
        /*004e*/ 	.short	0x00ff


	//----- nvinfo : EIATTR_MERCURY_ISA_VERSION
	.align		4
        /*0050*/ 	.byte	0x03, 0x5f
        /*0052*/ 	.short	0x0101


	//----- nvinfo : EIATTR_VRC_CTA_INIT_COUNT
	.align		4
        /*0054*/ 	.byte	0x02, 0x4a
	.zero		1
	.zero		1


	//----- nvinfo : EIATTR_EXIT_INSTR_OFFSETS
	.align		4
        /*0058*/ 	.byte	0x04, 0x1c
        /*005a*/ 	.short	(.L_17 - .L_16)


	//   ....[0]....
.L_16:
        /*005c*/ 	.word	0x000000b0


	//----- nvinfo : EIATTR_CBANK_PARAM_SIZE
	.align		4
.L_17:
        /*0060*/ 	.byte	0x03, 0x19
        /*0062*/ 	.short	0x0018


	//----- nvinfo : EIATTR_PARAM_CBANK
	.align		4
        /*0064*/ 	.byte	0x04, 0x0a
        /*0066*/ 	.short	(.L_19 - .L_18)
	.align		4
.L_18:
        /*0068*/ 	.word	index@(.nv.constant0._Z6kernelPFiiiEiiPi)
        /*006c*/ 	.short	0x0380
        /*006e*/ 	.short	0x0018


	//----- nvinfo : EIATTR_SW_WAR
	.align		4
.L_19:
        /*0070*/ 	.byte	0x04, 0x36
        /*0072*/ 	.short	(.L_21 - .L_20)
.L_20:
        /*0074*/ 	.word	0x00000008
.L_21:


//--------------------- .nv.callgraph             --------------------------
	.section	.nv.callgraph,"",@"SHT_CUDA_CALLGRAPH"
	.align	4
	.sectionentsize	8
	.align		4
        /*0000*/ 	.word	0x00000000
	.align		4
        /*0004*/ 	.word	0xffffffff
	.align		4
        /*0008*/ 	.word	0x00000000
	.align		4
        /*000c*/ 	.word	0xfffffffe
	.align		4
        /*0010*/ 	.word	0x00000000
	.align		4
        /*0014*/ 	.word	0xfffffffd
	.align		4
        /*0018*/ 	.word	0x00000000
	.align		4
        /*001c*/ 	.word	0xfffffffc


//--------------------- .text._Z6kernelPFiiiEiiPi --------------------------
	.section	.text._Z6kernelPFiiiEiiPi,"ax",@progbits
	.align	128
        .global         _Z6kernelPFiiiEiiPi
        .type           _Z6kernelPFiiiEiiPi,@function
        .size           _Z6kernelPFiiiEiiPi,(.L_x_1 - _Z6kernelPFiiiEiiPi)
        .other          _Z6kernelPFiiiEiiPi,@"STO_CUDA_ENTRY STV_DEFAULT"
_Z6kernelPFiiiEiiPi:
.text._Z6kernelPFiiiEiiPi:
[----:B------:R-:W-:Y:S08]  /*0000*/  LDC R1, c[0x0][0x37c] ;  /* 0x0000df00ff017b82 */ /* 0x000ff00000000800 */
[----:B------:R-:W0:Y:S01]  /*0010*/  LDC.64 R2, c[0x0][0x380] ;  /* 0x0000e000ff027b82 */ /* 0x000e220000000a00 */
[----:B------:R-:W1:Y:S01]  /*0020*/  LDCU.64 UR4, c[0x0][0x388] ;  /* 0x00007100ff0477ac */ /* 0x000e620008000a00 */
[----:B------:R-:W2:Y:S01]  /*0030*/  LDCU.64 UR36, c[0x0][0x358] ;  /* 0x00006b00ff2477ac */ /* 0x000ea20008000a00 */
[----:B-1----:R-:W-:Y:S01]  /*0040*/  IMAD.U32 R4, RZ, RZ, UR4 ;  /* 0x00000004ff047e24 */ /* 0x002fe2000f8e00ff */
[----:B------:R-:W-:-:S02]  /*0050*/  MOV R5, UR5 ;  /* 0x0000000500057c02 */ /* 0x000fc40008000f00 */
[----:B------:R-:W-:Y:S01]  /*0060*/  MOV R20, 0x90 ;  /* 0x0000009000147802 */ /* 0x000fe20000000f00 */
[----:B--2---:R-:W-:-:S07]  /*0070*/  IMAD.MOV.U32 R21, RZ, RZ, 0x0 ;  /* 0x00000000ff157424 */ /* 0x004fce00078e00ff */
[----:B0-----:R-:W-:Y:S05]  /*0080*/  CALL.REL.NOINC R2 `(_Z6kernelPFiiiEiiPi) ;  /* 0xfffffffc02dc7344 */ /* 0x001fea0003c3ffff */
[----:B------:R-:W0:Y:S02]  /*0090*/  LDC.64 R2, c[0x0][0x390] ;  /* 0x0000e400ff027b82 */ /* 0x000e240000000a00 */
[----:B0-----:R-:W-:Y:S01]  /*00a0*/  STG.E desc[UR36][R2.64], R4 ;  /* 0x0000000402007986 */ /* 0x001fe2000c101924 */
[----:B------:R-:W-:Y:S05]  /*00b0*/  EXIT ;  /* 0x000000000000794d */ /* 0x000fea0003800000 */
.L_x_0:
[----:B------:R-:W-:-:S00]  /*00c0*/  BRA `(.L_x_0) ;  /* 0xfffffffc00fc7947 */ /* 0x000fc0000383ffff */
[----:B------:R-:W-:-:S00]  /*00d0*/  NOP ;  /* 0x0000000000007918 */ /* 0x000fc00000000000 */
        /* <DEDUP_REMOVED lines=10> */
.L_x_1:


//--------------------- .nv.shared.reserved.0     --------------------------
	.section	.nv.shared.reserved.0,"aw",@nobits
	.weak		__nv_reservedSMEM_offset_0_alias
	.size		__nv_reservedSMEM_offset_0_alias, 0, 64
	.other		__nv_reservedSMEM_offset_0_alias,@"STO_CUDA_RESERVED_SHARED STV_DEFAULT"
__nv_reservedSMEM_offset_0_alias:
	.zero		0
	.zero		64


//--------------------- .nv.constant0._Z6kernelPFiiiEiiPi --------------------------
	.section	.nv.constant0._Z6kernelPFiiiEiiPi,"a",@progbits
	.sectionflags	@""
	.align	4
.nv.constant0._Z6kernelPFiiiEiiPi:
	.zero		920


//--------------------- SYMBOLS --------------------------

	.type		.nv.reservedSmem.offset0,@object
	.size		.nv.reservedSmem.offset0,0x4
